	.headerflags	@"EF_CUDA_TEXMODE_UNIFIED EF_CUDA_64BIT_ADDRESS EF_CUDA_ACCELERATORS EF_CUDA_SM90 EF_CUDA_VIRTUAL_SM(EF_CUDA_SM90)"
	.elftype	@"ET_EXEC"


//--------------------- .nv.info                  --------------------------
	.section	.nv.info,"",@"SHT_CUDA_INFO"
	.align	4


	//----- nvinfo : EIATTR_REGCOUNT
	.align		4
        /*0000*/ 	.byte	0x04, 0x2f
        /*0002*/ 	.short	(.L_3 - .L_2)
	.align		4
.L_2:
        /*0004*/ 	.word	index@(triton_poi_fused__native_batch_norm_legit_no_training_relu_38)
        /*0008*/ 	.word	0x00000016


	//----- nvinfo : EIATTR_MIN_STACK_SIZE
	.align		4
.L_3:
        /*000c*/ 	.byte	0x04, 0x12
        /*000e*/ 	.short	(.L_5 - .L_4)
	.align		4
.L_4:
        /*0010*/ 	.word	index@(triton_poi_fused__native_batch_norm_legit_no_training_relu_38)
        /*0014*/ 	.word	0x00000000


	//----- nvinfo : EIATTR_FRAME_SIZE
	.align		4
.L_5:
        /*0018*/ 	.byte	0x04, 0x11
        /*001a*/ 	.short	(.L_7 - .L_6)
	.align		4
.L_6:
        /*001c*/ 	.word	index@(triton_poi_fused__native_batch_norm_legit_no_training_relu_38)
        /*0020*/ 	.word	0x00000000


	//----- nvinfo : EIATTR_MIN_STACK_SIZE
	.align		4
.L_7:
        /*0024*/ 	.byte	0x04, 0x12
        /*0026*/ 	.short	(.L_9 - .L_8)
	.align		4
.L_8:
        /*0028*/ 	.word	index@(triton_poi_fused__native_batch_norm_legit_no_training_relu_38)
        /*002c*/ 	.word	0x00000000
.L_9:


//--------------------- .nv.info.triton_poi_fused__native_batch_norm_legit_no_training_relu_38 --------------------------
	.section	.nv.info.triton_poi_fused__native_batch_norm_legit_no_training_relu_38,"",@"SHT_CUDA_INFO"
	.sectionflags	@""
	.align	4


	//----- nvinfo : EIATTR_CUDA_API_VERSION
	.align		4
        /*0000*/ 	.byte	0x04, 0x37
        /*0002*/ 	.short	(.L_11 - .L_10)
.L_10:
        /*0004*/ 	.word	0x0000007c


	//----- nvinfo : EIATTR_KPARAM_INFO
	.align		4
.L_11:
        /*0008*/ 	.byte	0x04, 0x17
        /*000a*/ 	.short	(.L_13 - .L_12)
.L_12:
        /*000c*/ 	.word	0x00000000
        /*0010*/ 	.short	0x0006
        /*0012*/ 	.short	0x0030
        /*0014*/ 	.byte	0x00, 0xf0, 0x11, 0x00


	//----- nvinfo : EIATTR_KPARAM_INFO
	.align		4
.L_13:
        /*0018*/ 	.byte	0x04, 0x17
        /*001a*/ 	.short	(.L_15 - .L_14)
.L_14:
        /*001c*/ 	.word	0x00000000
        /*0020*/ 	.short	0x0005
        /*0022*/ 	.short	0x0028
        /*0024*/ 	.byte	0x00, 0xf4, 0x21, 0x00


	//----- nvinfo : EIATTR_KPARAM_INFO
	.align		4
.L_15:
        /*0028*/ 	.byte	0x04, 0x17
        /*002a*/ 	.short	(.L_17 - .L_16)
.L_16:
        /*002c*/ 	.word	0x00000000
        /*0030*/ 	.short	0x0004
        /*0032*/ 	.short	0x0020
        /*0034*/ 	.byte	0x00, 0xf4, 0x21, 0x00


	//----- nvinfo : EIATTR_KPARAM_INFO
	.align		4
.L_17:
        /*0038*/ 	.byte	0x04, 0x17
        /*003a*/ 	.short	(.L_19 - .L_18)
.L_18:
        /*003c*/ 	.word	0x00000000
        /*0040*/ 	.short	0x0003
        /*0042*/ 	.short	0x0018
        /*0044*/ 	.byte	0x00, 0xf4, 0x21, 0x00


	//----- nvinfo : EIATTR_KPARAM_INFO
	.align		4
.L_19:
        /*0048*/ 	.byte	0x04, 0x17
        /*004a*/ 	.short	(.L_21 - .L_20)
.L_20:
        /*004c*/ 	.word	0x00000000
        /*0050*/ 	.short	0x0002
        /*0052*/ 	.short	0x0010
        /*0054*/ 	.byte	0x00, 0xf4, 0x21, 0x00


	//----- nvinfo : EIATTR_KPARAM_INFO
	.align		4
.L_21:
        /*0058*/ 	.byte	0x04, 0x17
        /*005a*/ 	.short	(.L_23 - .L_22)
.L_22:
        /*005c*/ 	.word	0x00000000
        /*0060*/ 	.short	0x0001
        /*0062*/ 	.short	0x0008
        /*0064*/ 	.byte	0x00, 0xf4, 0x21, 0x00


	//----- nvinfo : EIATTR_KPARAM_INFO
	.align		4
.L_23:
        /*0068*/ 	.byte	0x04, 0x17
        /*006a*/ 	.short	(.L_25 - .L_24)
.L_24:
        /*006c*/ 	.word	0x00000000
        /*0070*/ 	.short	0x0000
        /*0072*/ 	.short	0x0000
        /*0074*/ 	.byte	0x00, 0xf4, 0x21, 0x00


	//----- nvinfo : EIATTR_SPARSE_MMA_MASK
	.align		4
.L_25:
        /*0078*/ 	.byte	0x03, 0x50
        /*007a*/ 	.short	0x0000


	//----- nvinfo : EIATTR_MAXREG_COUNT
	.align		4
        /*007c*/ 	.byte	0x03, 0x1b
        /*007e*/ 	.short	0x00ff


	//----- nvinfo : EIATTR_EXIT_INSTR_OFFSETS
	.align		4
        /*0080*/ 	.byte	0x04, 0x1c
        /*0082*/ 	.short	(.L_27 - .L_26)


	//   ....[0]....
.L_26:
        /*0084*/ 	.word	0x00000420


	//   ....[1]....
        /*0088*/ 	.word	0x00000440


	//----- nvinfo : EIATTR_REQNTID
	.align		4
.L_27:
        /*008c*/ 	.byte	0x04, 0x10
        /*008e*/ 	.short	(.L_29 - .L_28)
.L_28:
        /*0090*/ 	.word	0x00000100
        /*0094*/ 	.word	0x00000001
        /*0098*/ 	.word	0x00000001


	//----- nvinfo : EIATTR_CBANK_PARAM_SIZE
	.align		4
.L_29:
        /*009c*/ 	.byte	0x03, 0x19
        /*009e*/ 	.short	0x0034


	//----- nvinfo : EIATTR_PARAM_CBANK
	.align		4
        /*00a0*/ 	.byte	0x04, 0x0a
        /*00a2*/ 	.short	(.L_31 - .L_30)
	.align		4
.L_30:
        /*00a4*/ 	.word	index@(.nv.constant0.triton_poi_fused__native_batch_norm_legit_no_training_relu_38)
        /*00a8*/ 	.short	0x0210
        /*00aa*/ 	.short	0x0034


	//----- nvinfo : EIATTR_SW_WAR
	.align		4
.L_31:
        /*00ac*/ 	.byte	0x04, 0x36
        /*00ae*/ 	.short	(.L_33 - .L_32)
.L_32:
        /*00b0*/ 	.word	0x00000008
.L_33:


//--------------------- .nv.callgraph             --------------------------
	.section	.nv.callgraph,"",@"SHT_CUDA_CALLGRAPH"
	.align	4
	.sectionentsize	8
	.align		4
        /*0000*/ 	.word	0x00000000
	.align		4
        /*0004*/ 	.word	0xffffffff
	.align		4
        /*0008*/ 	.word	0x00000000
	.align		4
        /*000c*/ 	.word	0xfffffffe
	.align		4
        /*0010*/ 	.word	0x00000000
	.align		4
        /*0014*/ 	.word	0xfffffffd
	.align		4
        /*0018*/ 	.word	0x00000000
	.align		4
        /*001c*/ 	.word	0xfffffffc


//--------------------- .nv.constant4             --------------------------
	.section	.nv.constant4,"a",@progbits
	.align	8
	.align		8
.nv.constant4:
        /*0000*/ 	.dword	_$_str
	.align		8
        /*0008*/ 	.dword	_$_str_$_2


//--------------------- .text.triton_poi_fused__native_batch_norm_legit_no_training_relu_38 --------------------------
	.section	.text.triton_poi_fused__native_batch_norm_legit_no_training_relu_38,"ax",@progbits
	.align	128
        .global         triton_poi_fused__native_batch_norm_legit_no_training_relu_38
        .type           triton_poi_fused__native_batch_norm_legit_no_training_relu_38,@function
        .size           triton_poi_fused__native_batch_norm_legit_no_training_relu_38,(.L_x_1 - triton_poi_fused__native_batch_norm_legit_no_training_relu_38)
        .other          triton_poi_fused__native_batch_norm_legit_no_training_relu_38,@"STO_CUDA_ENTRY STV_DEFAULT"
triton_poi_fused__native_batch_norm_legit_no_training_relu_38:
.text.triton_poi_fused__native_batch_norm_legit_no_training_relu_38:
[----:B------:R-:W0:Y:S01]  /*0000*/  LDC R1, c[0x0][0x28] ;  /* 0x00000a00ff017b82 */ /* 0x000e220000000800 */
[----:B------:R-:W1:Y:S07]  /*0010*/  S2R R0, SR_TID.X ;  /* 0x0000000000007919 */ /* 0x000e6e0000002100 */
[----:B------:R-:W2:Y:S01]  /*0020*/  LDC.64 R8, c[0x0][0x220] ;  /* 0x00008800ff087b82 */ /* 0x000ea20000000a00 */
[----:B------:R-:W-:Y:S01]  /*0030*/  ULDC.64 UR4, c[0x0][0x208] ;  /* 0x0000820000047ab9 */ /* 0x000fe20000000a00 */
[----:B------:R-:W3:Y:S06]  /*0040*/  S2R R5, SR_CTAID.X ;  /* 0x0000000000057919 */ /* 0x000eec0000002500 */
[----:B------:R-:W4:Y:S08]  /*0050*/  LDC.64 R12, c[0x0][0x210] ;  /* 0x00008400ff0c7b82 */ /* 0x000f300000000a00 */
[----:B------:R-:W5:Y:S08]  /*0060*/  LDC.64 R14, c[0x0][0x218] ;  /* 0x00008600ff0e7b82 */ /* 0x000f700000000a00 */
[----:B------:R-:W5:Y:S01]  /*0070*/  LDC.64 R16, c[0x0][0x228] ;  /* 0x00008a00ff107b82 */ /* 0x000f620000000a00 */
[----:B-1----:R-:W-:-:S07]  /*0080*/  SHF.L.U32 R0, R0, 0x1, RZ ;  /* 0x0000000100007819 */ /* 0x002fce00000006ff */
[----:B------:R-:W1:Y:S01]  /*0090*/  LDC.64 R18, c[0x0][0x230] ;  /* 0x00008c00ff127b82 */ /* 0x000e620000000a00 */
[----:B---3--:R-:W-:Y:S02]  /*00a0*/  SHF.R.S32.HI R3, RZ, 0x16, R5 ;  /* 0x00000016ff037819 */ /* 0x008fe40000011405 */
[----:B------:R-:W-:Y:S02]  /*00b0*/  LOP3.LUT R0, R0, 0x1fe, RZ, 0xc0, !PT ;  /* 0x000001fe00007812 */ /* 0x000fe400078ec0ff */
[----:B------:R-:W-:Y:S02]  /*00c0*/  SGXT R3, R3, 0x1 ;  /* 0x000000010303781a */ /* 0x000fe40000000200 */
[----:B------:R-:W-:-:S04]  /*00d0*/  LEA R0, R5, R0, 0x9 ;  /* 0x0000000005007211 */ /* 0x000fc800078e48ff */
[----:B------:R-:W-:Y:S02]  /*00e0*/  LEA.HI R3, R3, R0, RZ, 0x7 ;  /* 0x0000000003037211 */ /* 0x000fe400078f38ff */
[----:B------:R-:W-:Y:S02]  /*00f0*/  ISETP.GE.AND P0, PT, R0, 0x70800, PT ;  /* 0x000708000000780c */ /* 0x000fe40003f06270 */
[----:B------:R-:W-:-:S04]  /*0100*/  LOP3.LUT R3, R3, 0xffffff80, RZ, 0xc0, !PT ;  /* 0xffffff8003037812 */ /* 0x000fc800078ec0ff */
[----:B------:R-:W-:Y:S02]  /*0110*/  IADD3 R11, R0, -R3, RZ ;  /* 0x80000003000b7210 */ /* 0x000fe40007ffe0ff */
[----:B------:R-:W-:-:S03]  /*0120*/  CS2R R2, SRZ ;  /* 0x0000000000027805 */ /* 0x000fc6000001ff00 */
[----:B--2---:R-:W-:-:S05]  /*0130*/  IMAD.WIDE R8, R11, 0x4, R8 ;  /* 0x000000040b087825 */ /* 0x004fca00078e0208 */
[----:B------:R2:W3:Y:S01]  /*0140*/  @!P0 LDG.E.EL.64 R2, desc[UR4][R8.64] ;  /* 0x0000000408028981 */ /* 0x0004e2000c2e1b00 */
[----:B------:R-:W-:Y:S02]  /*0150*/  CS2R R4, SRZ ;  /* 0x0000000000047805 */ /* 0x000fe4000001ff00 */
[----:B------:R-:W-:Y:S01]  /*0160*/  CS2R R6, SRZ ;  /* 0x0000000000067805 */ /* 0x000fe2000001ff00 */
[----:B----4-:R-:W-:-:S04]  /*0170*/  IMAD.WIDE R12, R0, 0x4, R12 ;  /* 0x00000004000c7825 */ /* 0x010fc800078e020c */
[C---:B-----5:R-:W-:Y:S01]  /*0180*/  IMAD.WIDE R14, R11.reuse, 0x4, R14 ;  /* 0x000000040b0e7825 */ /* 0x060fe200078e020e */
[----:B------:R-:W4:Y:S01]  /*0190*/  @!P0 LDG.E.64 R4, desc[UR4][R12.64] ;  /* 0x000000040c048981 */ /* 0x000f22000c1e1b00 */
[----:B--2---:R-:W-:Y:S02]  /*01a0*/  CS2R R8, SRZ ;  /* 0x0000000000087805 */ /* 0x004fe4000001ff00 */
[C---:B0-----:R-:W-:Y:S01]  /*01b0*/  IMAD.WIDE R16, R11.reuse, 0x4, R16 ;  /* 0x000000040b107825 */ /* 0x041fe200078e0210 */
[----:B------:R0:W4:Y:S03]  /*01c0*/  @!P0 LDG.E.EL.64 R6, desc[UR4][R14.64] ;  /* 0x000000040e068981 */ /* 0x000126000c2e1b00 */
[----:B-1----:R-:W-:Y:S01]  /*01d0*/  IMAD.WIDE R18, R11, 0x4, R18 ;  /* 0x000000040b127825 */ /* 0x002fe200078e0212 */
[----:B------:R-:W-:-:S04]  /*01e0*/  CS2R R10, SRZ ;  /* 0x00000000000a7805 */ /* 0x000fc8000001ff00 */
[----:B------:R-:W2:Y:S04]  /*01f0*/  @!P0 LDG.E.EL.64 R8, desc[UR4][R18.64] ;  /* 0x0000000412088981 */ /* 0x000ea8000c2e1b00 */
[----:B------:R-:W2:Y:S01]  /*0200*/  @!P0 LDG.E.EL.64 R10, desc[UR4][R16.64] ;  /* 0x00000004100a8981 */ /* 0x000ea2000c2e1b00 */
[----:B0-----:R-:W-:Y:S01]  /*0210*/  HFMA2.MMA R14, -RZ, RZ, 1.625, 0 ;  /* 0x3e800000ff0e7435 */ /* 0x001fe200000001ff */
[----:B---3--:R-:W-:Y:S01]  /*0220*/  FADD R2, R2, 9.9999997473787516356e-06 ;  /* 0x3727c5ac02027421 */ /* 0x008fe20000000000 */
[----:B------:R-:W-:-:S03]  /*0230*/  FADD R3, R3, 9.9999997473787516356e-06 ;  /* 0x3727c5ac03037421 */ /* 0x000fc60000000000 */
[----:B------:R-:W0:Y:S08]  /*0240*/  MUFU.SQRT R12, R2 ;  /* 0x00000002000c7308 */ /* 0x000e300000002000 */
[----:B------:R1:W3:Y:S01]  /*0250*/  MUFU.SQRT R13, R3 ;  /* 0x00000003000d7308 */ /* 0x0002e20000002000 */
[C---:B0-----:R-:W-:Y:S02]  /*0260*/  FSETP.GT.AND P1, PT, R12.reuse, 8.50705917302346158658e+37, PT ;  /* 0x7e8000000c00780b */ /* 0x041fe40003f24000 */
[----:B------:R-:W-:Y:S01]  /*0270*/  FSETP.GEU.AND P3, PT, R12, 1.175494350822287508e-38, PT ;  /* 0x008000000c00780b */ /* 0x000fe20003f6e000 */
[----:B-1----:R-:W0:Y:S01]  /*0280*/  LDC.64 R2, c[0x0][0x238] ;  /* 0x00008e00ff027b82 */ /* 0x002e220000000a00 */
[----:B---3--:R-:W-:-:S02]  /*0290*/  FSETP.GT.AND P2, PT, R13, 8.50705917302346158658e+37, PT ;  /* 0x7e8000000d00780b */ /* 0x008fc40003f44000 */
[----:B------:R-:W-:-:S07]  /*02a0*/  FSETP.GEU.AND P4, PT, R13, 1.175494350822287508e-38, PT ;  /* 0x008000000d00780b */ /* 0x000fce0003f8e000 */
[----:B------:R-:W-:-:S04]  /*02b0*/  @P1 FMUL R12, R12, 0.25 ;  /* 0x3e8000000c0c1820 */ /* 0x000fc80000400000 */
[----:B------:R-:W-:Y:S01]  /*02c0*/  @!P3 FMUL R12, R12, 16777216 ;  /* 0x4b8000000c0cb820 */ /* 0x000fe20000400000 */
[----:B------:R-:W-:-:S04]  /*02d0*/  @P2 FMUL R13, R13, 0.25 ;  /* 0x3e8000000d0d2820 */ /* 0x000fc80000400000 */
[----:B------:R-:W-:Y:S01]  /*02e0*/  @!P4 FMUL R13, R13, 16777216 ;  /* 0x4b8000000d0dc820 */ /* 0x000fe20000400000 */
[----:B------:R-:W1:Y:S01]  /*02f0*/  MUFU.RCP R12, R12 ;  /* 0x0000000c000c7308 */ /* 0x000e620000001000 */
[----:B------:R-:W-:-:S07]  /*0300*/  FSEL R15, R14, 1, P1 ;  /* 0x3f8000000e0f7808 */ /* 0x000fce0000800000 */
[----:B------:R-:W3:Y:S01]  /*0310*/  MUFU.RCP R13, R13 ;  /* 0x0000000d000d7308 */ /* 0x000ee20000001000 */
[----:B------:R-:W-:Y:S01]  /*0320*/  FSEL R14, R14, 1, P2 ;  /* 0x3f8000000e0e7808 */ /* 0x000fe20001000000 */
[----:B------:R-:W-:-:S04]  /*0330*/  @!P3 FMUL R15, R15, 16777216 ;  /* 0x4b8000000f0fb820 */ /* 0x000fc80000400000 */
[----:B------:R-:W-:Y:S01]  /*0340*/  @!P4 FMUL R14, R14, 16777216 ;  /* 0x4b8000000e0ec820 */ /* 0x000fe20000400000 */
[----:B----4-:R-:W-:Y:S01]  /*0350*/  FADD R5, -R7, R5 ;  /* 0x0000000507057221 */ /* 0x010fe20000000100 */
[----:B------:R-:W-:Y:S01]  /*0360*/  FADD R4, -R6, R4 ;  /* 0x0000000406047221 */ /* 0x000fe20000000100 */
[----:B-1----:R-:W-:Y:S01]  /*0370*/  FMUL R15, R12, R15 ;  /* 0x0000000f0c0f7220 */ /* 0x002fe20000400000 */
[----:B---3--:R-:W-:-:S03]  /*0380*/  FMUL R14, R13, R14 ;  /* 0x0000000e0d0e7220 */ /* 0x008fc60000400000 */
[----:B------:R-:W-:Y:S01]  /*0390*/  FMUL R15, R4, R15 ;  /* 0x0000000f040f7220 */ /* 0x000fe20000400000 */
[----:B------:R-:W-:-:S03]  /*03a0*/  FMUL R14, R5, R14 ;  /* 0x0000000e050e7220 */ /* 0x000fc60000400000 */
[----:B--2---:R-:W-:Y:S01]  /*03b0*/  FFMA R8, R15, R10, R8 ;  /* 0x0000000a0f087223 */ /* 0x004fe20000000008 */
[----:B------:R-:W-:-:S04]  /*03c0*/  FFMA R9, R14, R11, R9 ;  /* 0x0000000b0e097223 */ /* 0x000fc80000000009 */
[----:B------:R-:W-:Y:S02]  /*03d0*/  FSETP.GEU.AND P1, PT, R8, RZ, PT ;  /* 0x000000ff0800720b */ /* 0x000fe40003f2e000 */
[C---:B------:R-:W-:Y:S01]  /*03e0*/  FSETP.GEU.AND P2, PT, R9.reuse, RZ, PT ;  /* 0x000000ff0900720b */ /* 0x040fe20003f4e000 */
[----:B0-----:R-:W-:Y:S01]  /*03f0*/  IMAD.WIDE R2, R0, 0x4, R2 ;  /* 0x0000000400027825 */ /* 0x001fe200078e0202 */
[----:B------:R-:W-:Y:S02]  /*0400*/  FSEL R8, R8, RZ, P1 ;  /* 0x000000ff08087208 */ /* 0x000fe40000800000 */
[----:B------:R-:W-:Y:S01]  /*0410*/  FSEL R9, R9, RZ, P2 ;  /* 0x000000ff09097208 */ /* 0x000fe20001000000 */
[----:B------:R-:W-:Y:S08]  /*0420*/  @P0 EXIT ;  /* 0x000000000000094d */ /* 0x000ff00003800000 */
[----:B------:R-:W-:Y:S01]  /*0430*/  STG.E.64 desc[UR4][R2.64], R8 ;  /* 0x0000000802007986 */ /* 0x000fe2000c101b04 */
[----:B------:R-:W-:Y:S05]  /*0440*/  EXIT ;  /* 0x000000000000794d */ /* 0x000fea0003800000 */
.L_x_0:
[----:B------:R-:W-:-:S00]  /*0450*/  BRA `(.L_x_0) ;  /* 0xfffffffc00fc7947 */ /* 0x000fc0000383ffff */
[----:B------:R-:W-:-:S00]  /*0460*/  NOP ;  /* 0x0000000000007918 */ /* 0x000fc00000000000 */
        /* <DEDUP_REMOVED lines=9> */
.L_x_1:


//--------------------- .nv.global.init           --------------------------
	.section	.nv.global.init,"aw",@progbits
.nv.global.init:
	.type		_$_str,@object
	.size		_$_str,(_$_str_$_2 - _$_str)
_$_str:
        /*0000*/ 	.byte	0x5f, 0x5f, 0x43, 0x55, 0x44, 0x41, 0x5f, 0x46, 0x54, 0x5a, 0x00
	.type		_$_str_$_2,@object
	.size		_$_str_$_2,(.L_1 - _$_str_$_2)
_$_str_$_2:
        /*000b*/ 	.byte	0x5f, 0x5f, 0x43, 0x55, 0x44, 0x41, 0x5f, 0x50, 0x52, 0x45, 0x43, 0x5f, 0x53, 0x51, 0x52, 0x54
        /*001b*/ 	.byte	0x00
.L_1:


//--------------------- .nv.constant0.triton_poi_fused__native_batch_norm_legit_no_training_relu_38 --------------------------
	.section	.nv.constant0.triton_poi_fused__native_batch_norm_legit_no_training_relu_38,"a",@progbits
	.sectionflags	@""
	.align	4
.nv.constant0.triton_poi_fused__native_batch_norm_legit_no_training_relu_38:
	.zero		580
